	.headerflags	@"EF_CUDA_TEXMODE_UNIFIED EF_CUDA_64BIT_ADDRESS EF_CUDA_ACCELERATORS EF_CUDA_SM90 EF_CUDA_VIRTUAL_SM(EF_CUDA_SM90)"
	.elftype	@"ET_EXEC"


//--------------------- .nv.info                  --------------------------
	.section	.nv.info,"",@"SHT_CUDA_INFO"
	.align	4


	//----- nvinfo : EIATTR_REGCOUNT
	.align		4
        /*0000*/ 	.byte	0x04, 0x2f
        /*0002*/ 	.short	(.L_3 - .L_2)
	.align		4
.L_2:
        /*0004*/ 	.word	index@(triton_poi_fused__native_batch_norm_legit_no_training_add_23)
        /*0008*/ 	.word	0x0000001e


	//----- nvinfo : EIATTR_MIN_STACK_SIZE
	.align		4
.L_3:
        /*000c*/ 	.byte	0x04, 0x12
        /*000e*/ 	.short	(.L_5 - .L_4)
	.align		4
.L_4:
        /*0010*/ 	.word	index@(triton_poi_fused__native_batch_norm_legit_no_training_add_23)
        /*0014*/ 	.word	0x00000000


	//----- nvinfo : EIATTR_FRAME_SIZE
	.align		4
.L_5:
        /*0018*/ 	.byte	0x04, 0x11
        /*001a*/ 	.short	(.L_7 - .L_6)
	.align		4
.L_6:
        /*001c*/ 	.word	index@(triton_poi_fused__native_batch_norm_legit_no_training_add_23)
        /*0020*/ 	.word	0x00000000


	//----- nvinfo : EIATTR_MIN_STACK_SIZE
	.align		4
.L_7:
        /*0024*/ 	.byte	0x04, 0x12
        /*0026*/ 	.short	(.L_9 - .L_8)
	.align		4
.L_8:
        /*0028*/ 	.word	index@(triton_poi_fused__native_batch_norm_legit_no_training_add_23)
        /*002c*/ 	.word	0x00000000
.L_9:


//--------------------- .nv.info.triton_poi_fused__native_batch_norm_legit_no_training_add_23 --------------------------
	.section	.nv.info.triton_poi_fused__native_batch_norm_legit_no_training_add_23,"",@"SHT_CUDA_INFO"
	.sectionflags	@""
	.align	4


	//----- nvinfo : EIATTR_CUDA_API_VERSION
	.align		4
        /*0000*/ 	.byte	0x04, 0x37
        /*0002*/ 	.short	(.L_11 - .L_10)
.L_10:
        /*0004*/ 	.word	0x0000007c


	//----- nvinfo : EIATTR_KPARAM_INFO
	.align		4
.L_11:
        /*0008*/ 	.byte	0x04, 0x17
        /*000a*/ 	.short	(.L_13 - .L_12)
.L_12:
        /*000c*/ 	.word	0x00000000
        /*0010*/ 	.short	0x0007
        /*0012*/ 	.short	0x0038
        /*0014*/ 	.byte	0x00, 0xf0, 0x11, 0x00


	//----- nvinfo : EIATTR_KPARAM_INFO
	.align		4
.L_13:
        /*0018*/ 	.byte	0x04, 0x17
        /*001a*/ 	.short	(.L_15 - .L_14)
.L_14:
        /*001c*/ 	.word	0x00000000
        /*0020*/ 	.short	0x0006
        /*0022*/ 	.short	0x0030
        /*0024*/ 	.byte	0x00, 0xf4, 0x21, 0x00


	//----- nvinfo : EIATTR_KPARAM_INFO
	.align		4
.L_15:
        /*0028*/ 	.byte	0x04, 0x17
        /*002a*/ 	.short	(.L_17 - .L_16)
.L_16:
        /*002c*/ 	.word	0x00000000
        /*0030*/ 	.short	0x0005
        /*0032*/ 	.short	0x0028
        /*0034*/ 	.byte	0x00, 0xf4, 0x21, 0x00


	//----- nvinfo : EIATTR_KPARAM_INFO
	.align		4
.L_17:
        /*0038*/ 	.byte	0x04, 0x17
        /*003a*/ 	.short	(.L_19 - .L_18)
.L_18:
        /*003c*/ 	.word	0x00000000
        /*0040*/ 	.short	0x0004
        /*0042*/ 	.short	0x0020
        /*0044*/ 	.byte	0x00, 0xf4, 0x21, 0x00


	//----- nvinfo : EIATTR_KPARAM_INFO
	.align		4
.L_19:
        /*0048*/ 	.byte	0x04, 0x17
        /*004a*/ 	.short	(.L_21 - .L_20)
.L_20:
        /*004c*/ 	.word	0x00000000
        /*0050*/ 	.short	0x0003
        /*0052*/ 	.short	0x0018
        /*0054*/ 	.byte	0x00, 0xf4, 0x21, 0x00


	//----- nvinfo : EIATTR_KPARAM_INFO
	.align		4
.L_21:
        /*0058*/ 	.byte	0x04, 0x17
        /*005a*/ 	.short	(.L_23 - .L_22)
.L_22:
        /*005c*/ 	.word	0x00000000
        /*0060*/ 	.short	0x0002
        /*0062*/ 	.short	0x0010
        /*0064*/ 	.byte	0x00, 0xf4, 0x21, 0x00


	//----- nvinfo : EIATTR_KPARAM_INFO
	.align		4
.L_23:
        /*0068*/ 	.byte	0x04, 0x17
        /*006a*/ 	.short	(.L_25 - .L_24)
.L_24:
        /*006c*/ 	.word	0x00000000
        /*0070*/ 	.short	0x0001
        /*0072*/ 	.short	0x0008
        /*0074*/ 	.byte	0x00, 0xf4, 0x21, 0x00


	//----- nvinfo : EIATTR_KPARAM_INFO
	.align		4
.L_25:
        /*0078*/ 	.byte	0x04, 0x17
        /*007a*/ 	.short	(.L_27 - .L_26)
.L_26:
        /*007c*/ 	.word	0x00000000
        /*0080*/ 	.short	0x0000
        /*0082*/ 	.short	0x0000
        /*0084*/ 	.byte	0x00, 0xf4, 0x21, 0x00


	//----- nvinfo : EIATTR_SPARSE_MMA_MASK
	.align		4
.L_27:
        /*0088*/ 	.byte	0x03, 0x50
        /*008a*/ 	.short	0x0000


	//----- nvinfo : EIATTR_MAXREG_COUNT
	.align		4
        /*008c*/ 	.byte	0x03, 0x1b
        /*008e*/ 	.short	0x00ff


	//----- nvinfo : EIATTR_EXIT_INSTR_OFFSETS
	.align		4
        /*0090*/ 	.byte	0x04, 0x1c
        /*0092*/ 	.short	(.L_29 - .L_28)


	//   ....[0]....
.L_28:
        /*0094*/ 	.word	0x00000590


	//----- nvinfo : EIATTR_REQNTID
	.align		4
.L_29:
        /*0098*/ 	.byte	0x04, 0x10
        /*009a*/ 	.short	(.L_31 - .L_30)
.L_30:
        /*009c*/ 	.word	0x00000080
        /*00a0*/ 	.word	0x00000001
        /*00a4*/ 	.word	0x00000001


	//----- nvinfo : EIATTR_CBANK_PARAM_SIZE
	.align		4
.L_31:
        /*00a8*/ 	.byte	0x03, 0x19
        /*00aa*/ 	.short	0x003c


	//----- nvinfo : EIATTR_PARAM_CBANK
	.align		4
        /*00ac*/ 	.byte	0x04, 0x0a
        /*00ae*/ 	.short	(.L_33 - .L_32)
	.align		4
.L_32:
        /*00b0*/ 	.word	index@(.nv.constant0.triton_poi_fused__native_batch_norm_legit_no_training_add_23)
        /*00b4*/ 	.short	0x0210
        /*00b6*/ 	.short	0x003c


	//----- nvinfo : EIATTR_SW_WAR
	.align		4
.L_33:
        /*00b8*/ 	.byte	0x04, 0x36
        /*00ba*/ 	.short	(.L_35 - .L_34)
.L_34:
        /*00bc*/ 	.word	0x00000008
.L_35:


//--------------------- .nv.callgraph             --------------------------
	.section	.nv.callgraph,"",@"SHT_CUDA_CALLGRAPH"
	.align	4
	.sectionentsize	8
	.align		4
        /*0000*/ 	.word	0x00000000
	.align		4
        /*0004*/ 	.word	0xffffffff
	.align		4
        /*0008*/ 	.word	0x00000000
	.align		4
        /*000c*/ 	.word	0xfffffffe
	.align		4
        /*0010*/ 	.word	0x00000000
	.align		4
        /*0014*/ 	.word	0xfffffffd
	.align		4
        /*0018*/ 	.word	0x00000000
	.align		4
        /*001c*/ 	.word	0xfffffffc


//--------------------- .nv.constant4             --------------------------
	.section	.nv.constant4,"a",@progbits
	.align	8
	.align		8
.nv.constant4:
        /*0000*/ 	.dword	_$_str
	.align		8
        /*0008*/ 	.dword	_$_str_$_2


//--------------------- .text.triton_poi_fused__native_batch_norm_legit_no_training_add_23 --------------------------
	.section	.text.triton_poi_fused__native_batch_norm_legit_no_training_add_23,"ax",@progbits
	.align	128
        .global         triton_poi_fused__native_batch_norm_legit_no_training_add_23
        .type           triton_poi_fused__native_batch_norm_legit_no_training_add_23,@function
        .size           triton_poi_fused__native_batch_norm_legit_no_training_add_23,(.L_x_1 - triton_poi_fused__native_batch_norm_legit_no_training_add_23)
        .other          triton_poi_fused__native_batch_norm_legit_no_training_add_23,@"STO_CUDA_ENTRY STV_DEFAULT"
triton_poi_fused__native_batch_norm_legit_no_training_add_23:
.text.triton_poi_fused__native_batch_norm_legit_no_training_add_23:
[----:B------:R-:W-:Y:S01]  /*0000*/  LDC R1, c[0x0][0x28] ;  /* 0x00000a00ff017b82 */ /* 0x000fe20000000800 */
[----:B------:R-:W1:Y:S07]  /*0010*/  S2R R0, SR_TID.X ;  /* 0x0000000000007919 */ /* 0x000e6e0000002100 */
[----:B------:R-:W2:Y:S01]  /*0020*/  LDC.64 R4, c[0x0][0x228] ;  /* 0x00008a00ff047b82 */ /* 0x000ea20000000a00 */
[----:B------:R-:W-:Y:S01]  /*0030*/  ULDC.64 UR4, c[0x0][0x208] ;  /* 0x0000820000047ab9 */ /* 0x000fe20000000a00 */
[----:B------:R-:W3:Y:S06]  /*0040*/  S2R R3, SR_CTAID.X ;  /* 0x0000000000037919 */ /* 0x000eec0000002500 */
[----:B------:R-:W4:Y:S08]  /*0050*/  LDC.64 R8, c[0x0][0x218] ;  /* 0x00008600ff087b82 */ /* 0x000f300000000a00 */
[----:B------:R-:W5:Y:S08]  /*0060*/  LDC.64 R12, c[0x0][0x220] ;  /* 0x00008800ff0c7b82 */ /* 0x000f700000000a00 */
[----:B------:R-:W5:Y:S01]  /*0070*/  LDC.64 R16, c[0x0][0x230] ;  /* 0x00008c00ff107b82 */ /* 0x000f620000000a00 */
[----:B-1----:R-:W-:-:S07]  /*0080*/  SHF.L.U32 R0, R0, 0x2, RZ ;  /* 0x0000000200007819 */ /* 0x002fce00000006ff */
[----:B------:R-:W1:Y:S01]  /*0090*/  LDC.64 R20, c[0x0][0x238] ;  /* 0x00008e00ff147b82 */ /* 0x000e620000000a00 */
[----:B------:R-:W-:-:S04]  /*00a0*/  LOP3.LUT R0, R0, 0x1fc, RZ, 0xc0, !PT ;  /* 0x000001fc00007812 */ /* 0x000fc800078ec0ff */
[----:B---3--:R-:W-:-:S03]  /*00b0*/  LEA R0, R3, R0, 0x9 ;  /* 0x0000000003007211 */ /* 0x008fc600078e48ff */
[----:B------:R-:W3:Y:S02]  /*00c0*/  LDC.64 R24, c[0x0][0x210] ;  /* 0x00008400ff187b82 */ /* 0x000ee40000000a00 */
[----:B------:R-:W-:-:S05]  /*00d0*/  IMAD.HI R2, R0, 0x66666667, RZ ;  /* 0x6666666700027827 */ /* 0x000fca00078e02ff */
[----:B------:R-:W-:-:S04]  /*00e0*/  SHF.R.U32.HI R3, RZ, 0x1f, R2 ;  /* 0x0000001fff037819 */ /* 0x000fc80000011602 */
[----:B------:R-:W-:-:S05]  /*00f0*/  LEA.HI.SX32 R3, R2, R3, 0x1a ;  /* 0x0000000302037211 */ /* 0x000fca00078fd2ff */
[----:B------:R-:W-:-:S04]  /*0100*/  IMAD R2, R3, -0xa0, R0 ;  /* 0xffffff6003027824 */ /* 0x000fc800078e0200 */
[----:B--2---:R-:W-:-:S06]  /*0110*/  IMAD.WIDE R4, R2, 0x4, R4 ;  /* 0x0000000402047825 */ /* 0x004fcc00078e0204 */
[----:B------:R-:W2:Y:S01]  /*0120*/  LDG.E.EL.128 R4, desc[UR4][R4.64] ;  /* 0x0000000404047981 */ /* 0x000ea2000c2e1d00 */
[----:B----4-:R-:W-:-:S04]  /*0130*/  IMAD.WIDE R8, R0, 0x4, R8 ;  /* 0x0000000400087825 */ /* 0x010fc800078e0208 */
[C---:B-----5:R-:W-:Y:S02]  /*0140*/  IMAD.WIDE R12, R2.reuse, 0x4, R12 ;  /* 0x00000004020c7825 */ /* 0x060fe400078e020c */
[----:B------:R-:W4:Y:S04]  /*0150*/  LDG.E.128 R8, desc[UR4][R8.64] ;  /* 0x0000000408087981 */ /* 0x000f28000c1e1d00 */
[----:B------:R-:W4:Y:S01]  /*0160*/  LDG.E.EL.128 R12, desc[UR4][R12.64] ;  /* 0x000000040c0c7981 */ /* 0x000f22000c2e1d00 */
[----:B0-----:R-:W-:-:S04]  /*0170*/  IMAD.WIDE R16, R2, 0x4, R16 ;  /* 0x0000000402107825 */ /* 0x001fc800078e0210 */
[----:B-1----:R-:W-:Y:S02]  /*0180*/  IMAD.WIDE R20, R2, 0x4, R20 ;  /* 0x0000000402147825 */ /* 0x002fe400078e0214 */
[----:B------:R-:W5:Y:S02]  /*0190*/  LDG.E.EL.128 R16, desc[UR4][R16.64] ;  /* 0x0000000410107981 */ /* 0x000f64000c2e1d00 */
[----:B---3--:R-:W-:Y:S02]  /*01a0*/  IMAD.WIDE R24, R0, 0x4, R24 ;  /* 0x0000000400187825 */ /* 0x008fe400078e0218 */
[----:B------:R-:W5:Y:S04]  /*01b0*/  LDG.E.EL.128 R20, desc[UR4][R20.64] ;  /* 0x0000000414147981 */ /* 0x000f68000c2e1d00 */
[----:B------:R-:W3:Y:S01]  /*01c0*/  LDG.E.128 R24, desc[UR4][R24.64] ;  /* 0x0000000418187981 */ /* 0x000ee2000c1e1d00 */
[----:B--2---:R-:W-:-:S06]  /*01d0*/  FADD R2, R4, 9.9999997473787516356e-06 ;  /* 0x3727c5ac04027421 */ /* 0x004fcc0000000000 */
[----:B------:R-:W0:Y:S01]  /*01e0*/  MUFU.SQRT R2, R2 ;  /* 0x0000000200027308 */ /* 0x000e220000002000 */
[----:B------:R-:W-:Y:S01]  /*01f0*/  FADD R4, R5, 9.9999997473787516356e-06 ;  /* 0x3727c5ac05047421 */ /* 0x000fe20000000000 */
[----:B------:R-:W-:Y:S01]  /*0200*/  FADD R6, R6, 9.9999997473787516356e-06 ;  /* 0x3727c5ac06067421 */ /* 0x000fe20000000000 */
[----:B------:R-:W-:-:S05]  /*0210*/  FADD R7, R7, 9.9999997473787516356e-06 ;  /* 0x3727c5ac07077421 */ /* 0x000fca0000000000 */
[----:B------:R-:W1:Y:S01]  /*0220*/  MUFU.SQRT R4, R4 ;  /* 0x0000000400047308 */ /* 0x000e620000002000 */
[----:B0-----:R-:W-:-:S07]  /*0230*/  FSETP.GT.AND P6, PT, R2, 8.50705917302346158658e+37, PT ;  /* 0x7e8000000200780b */ /* 0x001fce0003fc4000 */
[----:B------:R0:W2:Y:S01]  /*0240*/  MUFU.SQRT R3, R6 ;  /* 0x0000000600037308 */ /* 0x0000a20000002000 */
[----:B------:R-:W-:-:S07]  /*0250*/  FSETP.GEU.AND P5, PT, R2, 1.175494350822287508e-38, PT ;  /* 0x008000000200780b */ /* 0x000fce0003fae000 */
[----:B------:R3:W4:Y:S01]  /*0260*/  MUFU.SQRT R5, R7 ;  /* 0x0000000700057308 */ /* 0x0007220000002000 */
[----:B0-----:R-:W-:Y:S01]  /*0270*/  HFMA2.MMA R6, -RZ, RZ, 1.625, 0 ;  /* 0x3e800000ff067435 */ /* 0x001fe200000001ff */
[----:B-1----:R-:W-:Y:S01]  /*0280*/  FSETP.GT.AND P4, PT, R4, 8.50705917302346158658e+37, PT ;  /* 0x7e8000000400780b */ /* 0x002fe20003f84000 */
[----:B------:R-:W-:Y:S01]  /*0290*/  @P6 FMUL R2, R2, 0.25 ;  /* 0x3e80000002026820 */ /* 0x000fe20000400000 */
[----:B--2---:R-:W-:-:S03]  /*02a0*/  FSETP.GT.AND P3, PT, R3, 8.50705917302346158658e+37, PT ;  /* 0x7e8000000300780b */ /* 0x004fc60003f64000 */
[----:B------:R-:W-:Y:S01]  /*02b0*/  @!P5 FMUL R2, R2, 16777216 ;  /* 0x4b8000000202d820 */ /* 0x000fe20000400000 */
[----:B------:R-:W-:-:S03]  /*02c0*/  FSETP.GEU.AND P1, PT, R4, 1.175494350822287508e-38, PT ;  /* 0x008000000400780b */ /* 0x000fc60003f2e000 */
[----:B---3--:R-:W-:Y:S02]  /*02d0*/  FSEL R7, R6, 1, P6 ;  /* 0x3f80000006077808 */ /* 0x008fe40003000000 */
[----:B----4-:R-:W-:Y:S02]  /*02e0*/  FSETP.GT.AND P2, PT, R5, 8.50705917302346158658e+37, PT ;  /* 0x7e8000000500780b */ /* 0x010fe40003f44000 */
[----:B------:R-:W-:Y:S02]  /*02f0*/  FSETP.GEU.AND P0, PT, R3, 1.175494350822287508e-38, PT ;  /* 0x008000000300780b */ /* 0x000fe40003f0e000 */
[----:B------:R-:W-:Y:S01]  /*0300*/  FSETP.GEU.AND P6, PT, R5, 1.175494350822287508e-38, PT ;  /* 0x008000000500780b */ /* 0x000fe20003fce000 */
[----:B------:R-:W0:Y:S01]  /*0310*/  MUFU.RCP R2, R2 ;  /* 0x0000000200027308 */ /* 0x000e220000001000 */
[----:B------:R-:W-:Y:S01]  /*0320*/  @P4 FMUL R4, R4, 0.25 ;  /* 0x3e80000004044820 */ /* 0x000fe20000400000 */
[----:B------:R-:W-:-:S06]  /*0330*/  @P3 FMUL R3, R3, 0.25 ;  /* 0x3e80000003033820 */ /* 0x000fcc0000400000 */
[----:B------:R-:W-:Y:S01]  /*0340*/  @P2 FMUL R5, R5, 0.25 ;  /* 0x3e80000005052820 */ /* 0x000fe20000400000 */
[----:B------:R-:W-:Y:S01]  /*0350*/  @!P1 FMUL R4, R4, 16777216 ;  /* 0x4b80000004049820 */ /* 0x000fe20000400000 */
[----:B------:R-:W-:Y:S02]  /*0360*/  @!P0 FMUL R3, R3, 16777216 ;  /* 0x4b80000003038820 */ /* 0x000fe40000400000 */
[----:B------:R-:W-:Y:S01]  /*0370*/  @!P6 FMUL R5, R5, 16777216 ;  /* 0x4b8000000505e820 */ /* 0x000fe20000400000 */
[----:B------:R-:W-:Y:S01]  /*0380*/  @!P5 FMUL R7, R7, 16777216 ;  /* 0x4b8000000707d820 */ /* 0x000fe20000400000 */
[----:B------:R-:W-:Y:S01]  /*0390*/  FADD R9, R9, -R13 ;  /* 0x8000000d09097221 */ /* 0x000fe20000000000 */
[----:B------:R-:W1:Y:S01]  /*03a0*/  MUFU.RCP R4, R4 ;  /* 0x0000000400047308 */ /* 0x000e620000001000 */
[----:B------:R-:W-:Y:S01]  /*03b0*/  FADD R11, R11, -R15 ;  /* 0x8000000f0b0b7221 */ /* 0x000fe20000000000 */
[----:B------:R-:W-:Y:S01]  /*03c0*/  FADD R8, R8, -R12 ;  /* 0x8000000c08087221 */ /* 0x000fe20000000000 */
[----:B0-----:R-:W-:Y:S01]  /*03d0*/  FMUL R13, R2, R7 ;  /* 0x00000007020d7220 */ /* 0x001fe20000400000 */
[----:B------:R-:W-:-:S02]  /*03e0*/  FSEL R15, R6, 1, P4 ;  /* 0x3f800000060f7808 */ /* 0x000fc40002000000 */
[C---:B------:R-:W-:Y:S02]  /*03f0*/  FSEL R2, R6.reuse, 1, P3 ;  /* 0x3f80000006027808 */ /* 0x040fe40001800000 */
[----:B------:R-:W0:Y:S01]  /*0400*/  MUFU.RCP R3, R3 ;  /* 0x0000000300037308 */ /* 0x000e220000001000 */
[----:B------:R-:W-:Y:S02]  /*0410*/  FSEL R12, R6, 1, P2 ;  /* 0x3f800000060c7808 */ /* 0x000fe40001000000 */
[----:B------:R-:W2:Y:S05]  /*0420*/  LDC.64 R6, c[0x0][0x240] ;  /* 0x00009000ff067b82 */ /* 0x000eaa0000000a00 */
[----:B------:R-:W3:Y:S01]  /*0430*/  MUFU.RCP R5, R5 ;  /* 0x0000000500057308 */ /* 0x000ee20000001000 */
[----:B------:R-:W-:Y:S01]  /*0440*/  @!P1 FMUL R15, R15, 16777216 ;  /* 0x4b8000000f0f9820 */ /* 0x000fe20000400000 */
[----:B------:R-:W-:Y:S01]  /*0450*/  @!P0 FMUL R2, R2, 16777216 ;  /* 0x4b80000002028820 */ /* 0x000fe20000400000 */
[----:B------:R-:W-:Y:S01]  /*0460*/  @!P6 FMUL R12, R12, 16777216 ;  /* 0x4b8000000c0ce820 */ /* 0x000fe20000400000 */
[----:B------:R-:W-:Y:S01]  /*0470*/  FADD R10, R10, -R14 ;  /* 0x8000000e0a0a7221 */ /* 0x000fe20000000000 */
[----:B-1----:R-:W-:Y:S01]  /*0480*/  FMUL R4, R4, R15 ;  /* 0x0000000f04047220 */ /* 0x002fe20000400000 */
[----:B0-----:R-:W-:Y:S01]  /*0490*/  FMUL R3, R3, R2 ;  /* 0x0000000203037220 */ /* 0x001fe20000400000 */
[----:B------:R-:W-:-:S02]  /*04a0*/  FMUL R13, R8, R13 ;  /* 0x0000000d080d7220 */ /* 0x000fc40000400000 */
[----:B------:R-:W-:Y:S01]  /*04b0*/  FMUL R4, R9, R4 ;  /* 0x0000000409047220 */ /* 0x000fe20000400000 */
[----:B------:R-:W-:Y:S01]  /*04c0*/  FMUL R3, R10, R3 ;  /* 0x000000030a037220 */ /* 0x000fe20000400000 */
[----:B---3--:R-:W-:-:S04]  /*04d0*/  FMUL R12, R5, R12 ;  /* 0x0000000c050c7220 */ /* 0x008fc80000400000 */
[----:B------:R-:W-:Y:S01]  /*04e0*/  FMUL R12, R11, R12 ;  /* 0x0000000c0b0c7220 */ /* 0x000fe20000400000 */
[----:B-----5:R-:W-:Y:S01]  /*04f0*/  FFMA R13, R16, R13, R20 ;  /* 0x0000000d100d7223 */ /* 0x020fe20000000014 */
[----:B------:R-:W-:Y:S01]  /*0500*/  FFMA R4, R17, R4, R21 ;  /* 0x0000000411047223 */ /* 0x000fe20000000015 */
[----:B------:R-:W-:Y:S01]  /*0510*/  FFMA R3, R18, R3, R22 ;  /* 0x0000000312037223 */ /* 0x000fe20000000016 */
[----:B------:R-:W-:Y:S01]  /*0520*/  FFMA R12, R19, R12, R23 ;  /* 0x0000000c130c7223 */ /* 0x000fe20000000017 */
[----:B------:R-:W-:Y:S01]  /*0530*/  FADD R24, R24, R13 ;  /* 0x0000000d18187221 */ /* 0x000fe20000000000 */
[----:B------:R-:W-:Y:S01]  /*0540*/  FADD R25, R25, R4 ;  /* 0x0000000419197221 */ /* 0x000fe20000000000 */
[----:B------:R-:W-:Y:S01]  /*0550*/  FADD R26, R26, R3 ;  /* 0x000000031a1a7221 */ /* 0x000fe20000000000 */
[----:B------:R-:W-:Y:S01]  /*0560*/  FADD R27, R27, R12 ;  /* 0x0000000c1b1b7221 */ /* 0x000fe20000000000 */
[----:B--2---:R-:W-:-:S05]  /*0570*/  IMAD.WIDE R6, R0, 0x4, R6 ;  /* 0x0000000400067825 */ /* 0x004fca00078e0206 */
[----:B------:R-:W-:Y:S01]  /*0580*/  STG.E.128 desc[UR4][R6.64], R24 ;  /* 0x0000001806007986 */ /* 0x000fe2000c101d04 */
[----:B------:R-:W-:Y:S05]  /*0590*/  EXIT ;  /* 0x000000000000794d */ /* 0x000fea0003800000 */
.L_x_0:
[----:B------:R-:W-:-:S00]  /*05a0*/  BRA `(.L_x_0) ;  /* 0xfffffffc00fc7947 */ /* 0x000fc0000383ffff */
[----:B------:R-:W-:-:S00]  /*05b0*/  NOP ;  /* 0x0000000000007918 */ /* 0x000fc00000000000 */
        /* <DEDUP_REMOVED lines=12> */
.L_x_1:


//--------------------- .nv.global.init           --------------------------
	.section	.nv.global.init,"aw",@progbits
.nv.global.init:
	.type		_$_str,@object
	.size		_$_str,(_$_str_$_2 - _$_str)
_$_str:
        /*0000*/ 	.byte	0x5f, 0x5f, 0x43, 0x55, 0x44, 0x41, 0x5f, 0x46, 0x54, 0x5a, 0x00
	.type		_$_str_$_2,@object
	.size		_$_str_$_2,(.L_1 - _$_str_$_2)
_$_str_$_2:
        /*000b*/ 	.byte	0x5f, 0x5f, 0x43, 0x55, 0x44, 0x41, 0x5f, 0x50, 0x52, 0x45, 0x43, 0x5f, 0x53, 0x51, 0x52, 0x54
        /*001b*/ 	.byte	0x00
.L_1:


//--------------------- .nv.constant0.triton_poi_fused__native_batch_norm_legit_no_training_add_23 --------------------------
	.section	.nv.constant0.triton_poi_fused__native_batch_norm_legit_no_training_add_23,"a",@progbits
	.sectionflags	@""
	.align	4
.nv.constant0.triton_poi_fused__native_batch_norm_legit_no_training_add_23:
	.zero		588
